//
// Generated by NVIDIA NVVM Compiler
//
// Compiler Build ID: CL-36424714
// Cuda compilation tools, release 13.0, V13.0.88
// Based on NVVM 20.0.0
//

.version 9.0
.target sm_100
.address_size 64

	// .globl	_Z21matrix_multiplicationPKfS0_Pfi

.visible .entry _Z21matrix_multiplicationPKfS0_Pfi(
	.param .u64 .ptr .align 1 _Z21matrix_multiplicationPKfS0_Pfi_param_0,
	.param .u64 .ptr .align 1 _Z21matrix_multiplicationPKfS0_Pfi_param_1,
	.param .u64 .ptr .align 1 _Z21matrix_multiplicationPKfS0_Pfi_param_2,
	.param .u32 _Z21matrix_multiplicationPKfS0_Pfi_param_3
)
{
	.reg .pred 	%p<10>;
	.reg .b32 	%r<40>;
	.reg .b32 	%f<67>;
	.reg .b64 	%rd<67>;

	ld.param.u64 	%rd14, [_Z21matrix_multiplicationPKfS0_Pfi_param_0];
	ld.param.u64 	%rd15, [_Z21matrix_multiplicationPKfS0_Pfi_param_1];
	ld.param.u32 	%r18, [_Z21matrix_multiplicationPKfS0_Pfi_param_3];
	cvta.to.global.u64 	%rd1, %rd15;
	cvta.to.global.u64 	%rd2, %rd14;
	mov.u32 	%r19, %ctaid.y;
	mov.u32 	%r20, %ntid.y;
	mov.u32 	%r21, %tid.y;
	mad.lo.s32 	%r1, %r19, %r20, %r21;
	mov.u32 	%r22, %ctaid.x;
	mov.u32 	%r23, %ntid.x;
	mov.u32 	%r24, %tid.x;
	mad.lo.s32 	%r2, %r22, %r23, %r24;
	max.s32 	%r25, %r1, %r2;
	setp.ge.s32 	%p1, %r25, %r18;
	@%p1 bra 	$L__BB0_13;
	mul.lo.s32 	%r3, %r18, %r1;
	and.b32  	%r4, %r18, 7;
	setp.lt.u32 	%p2, %r18, 8;
	mov.f32 	%f66, 0f00000000;
	mov.b32 	%r38, 0;
	@%p2 bra 	$L__BB0_4;
	and.b32  	%r38, %r18, 2147483640;
	neg.s32 	%r36, %r38;
	mul.wide.s32 	%rd16, %r18, 4;
	add.s64 	%rd3, %rd1, %rd16;
	shl.b32 	%r7, %r18, 3;
	mul.wide.s32 	%rd17, %r18, 8;
	add.s64 	%rd4, %rd1, %rd17;
	mul.wide.s32 	%rd18, %r18, 12;
	add.s64 	%rd5, %rd1, %rd18;
	mul.wide.s32 	%rd19, %r18, 16;
	add.s64 	%rd6, %rd1, %rd19;
	mul.wide.s32 	%rd20, %r18, 20;
	add.s64 	%rd7, %rd1, %rd20;
	mul.wide.s32 	%rd21, %r18, 24;
	add.s64 	%rd8, %rd1, %rd21;
	mul.wide.s32 	%rd22, %r18, 28;
	add.s64 	%rd9, %rd1, %rd22;
	mul.wide.u32 	%rd23, %r3, 4;
	add.s64 	%rd24, %rd23, %rd2;
	add.s64 	%rd66, %rd24, 16;
	mov.f32 	%f66, 0f00000000;
	mov.u32 	%r35, %r2;
$L__BB0_3:
	.pragma "nounroll";
	mul.wide.s32 	%rd25, %r35, 4;
	add.s64 	%rd26, %rd3, %rd25;
	add.s64 	%rd27, %rd4, %rd25;
	add.s64 	%rd28, %rd5, %rd25;
	add.s64 	%rd29, %rd6, %rd25;
	add.s64 	%rd30, %rd7, %rd25;
	add.s64 	%rd31, %rd8, %rd25;
	add.s64 	%rd32, %rd9, %rd25;
	add.s64 	%rd33, %rd1, %rd25;
	ld.global.f32 	%f16, [%rd66+-16];
	ld.global.f32 	%f17, [%rd33];
	fma.rn.f32 	%f18, %f16, %f17, %f66;
	ld.global.f32 	%f19, [%rd66+-12];
	ld.global.f32 	%f20, [%rd26];
	fma.rn.f32 	%f21, %f19, %f20, %f18;
	ld.global.f32 	%f22, [%rd66+-8];
	ld.global.f32 	%f23, [%rd27];
	fma.rn.f32 	%f24, %f22, %f23, %f21;
	ld.global.f32 	%f25, [%rd66+-4];
	ld.global.f32 	%f26, [%rd28];
	fma.rn.f32 	%f27, %f25, %f26, %f24;
	ld.global.f32 	%f28, [%rd66];
	ld.global.f32 	%f29, [%rd29];
	fma.rn.f32 	%f30, %f28, %f29, %f27;
	ld.global.f32 	%f31, [%rd66+4];
	ld.global.f32 	%f32, [%rd30];
	fma.rn.f32 	%f33, %f31, %f32, %f30;
	ld.global.f32 	%f34, [%rd66+8];
	ld.global.f32 	%f35, [%rd31];
	fma.rn.f32 	%f36, %f34, %f35, %f33;
	ld.global.f32 	%f37, [%rd66+12];
	ld.global.f32 	%f38, [%rd32];
	fma.rn.f32 	%f66, %f37, %f38, %f36;
	add.s32 	%r36, %r36, 8;
	add.s32 	%r35, %r35, %r7;
	add.s64 	%rd66, %rd66, 32;
	setp.ne.s32 	%p3, %r36, 0;
	@%p3 bra 	$L__BB0_3;
$L__BB0_4:
	setp.eq.s32 	%p4, %r4, 0;
	@%p4 bra 	$L__BB0_12;
	and.b32  	%r13, %r18, 3;
	setp.lt.u32 	%p5, %r4, 4;
	@%p5 bra 	$L__BB0_7;
	add.s32 	%r27, %r38, %r3;
	mul.wide.u32 	%rd34, %r27, 4;
	add.s64 	%rd35, %rd2, %rd34;
	ld.global.f32 	%f40, [%rd35];
	mad.lo.s32 	%r28, %r38, %r18, %r2;
	mul.wide.s32 	%rd36, %r28, 4;
	add.s64 	%rd37, %rd1, %rd36;
	ld.global.f32 	%f41, [%rd37];
	fma.rn.f32 	%f42, %f40, %f41, %f66;
	cvt.u64.u32 	%rd38, %r3;
	cvt.u64.u32 	%rd39, %r38;
	add.s64 	%rd40, %rd39, %rd38;
	shl.b64 	%rd41, %rd40, 2;
	add.s64 	%rd42, %rd2, %rd41;
	ld.global.f32 	%f43, [%rd42+4];
	mul.wide.s32 	%rd43, %r18, 4;
	add.s64 	%rd44, %rd37, %rd43;
	ld.global.f32 	%f44, [%rd44];
	fma.rn.f32 	%f45, %f43, %f44, %f42;
	ld.global.f32 	%f46, [%rd42+8];
	add.s64 	%rd45, %rd44, %rd43;
	ld.global.f32 	%f47, [%rd45];
	fma.rn.f32 	%f48, %f46, %f47, %f45;
	ld.global.f32 	%f49, [%rd42+12];
	add.s64 	%rd46, %rd45, %rd43;
	ld.global.f32 	%f50, [%rd46];
	fma.rn.f32 	%f66, %f49, %f50, %f48;
	add.s32 	%r38, %r38, 4;
$L__BB0_7:
	setp.eq.s32 	%p6, %r13, 0;
	@%p6 bra 	$L__BB0_12;
	setp.eq.s32 	%p7, %r13, 1;
	@%p7 bra 	$L__BB0_10;
	add.s32 	%r29, %r38, %r3;
	mul.wide.u32 	%rd47, %r29, 4;
	add.s64 	%rd48, %rd2, %rd47;
	ld.global.f32 	%f52, [%rd48];
	mad.lo.s32 	%r30, %r38, %r18, %r2;
	mul.wide.s32 	%rd49, %r30, 4;
	add.s64 	%rd50, %rd1, %rd49;
	ld.global.f32 	%f53, [%rd50];
	fma.rn.f32 	%f54, %f52, %f53, %f66;
	cvt.u64.u32 	%rd51, %r3;
	cvt.u64.u32 	%rd52, %r38;
	add.s64 	%rd53, %rd52, %rd51;
	shl.b64 	%rd54, %rd53, 2;
	add.s64 	%rd55, %rd2, %rd54;
	ld.global.f32 	%f55, [%rd55+4];
	mul.wide.s32 	%rd56, %r18, 4;
	add.s64 	%rd57, %rd50, %rd56;
	ld.global.f32 	%f56, [%rd57];
	fma.rn.f32 	%f66, %f55, %f56, %f54;
	add.s32 	%r38, %r38, 2;
$L__BB0_10:
	and.b32  	%r31, %r18, 1;
	setp.eq.b32 	%p8, %r31, 1;
	not.pred 	%p9, %p8;
	@%p9 bra 	$L__BB0_12;
	add.s32 	%r32, %r38, %r3;
	mul.wide.u32 	%rd58, %r32, 4;
	add.s64 	%rd59, %rd2, %rd58;
	ld.global.f32 	%f57, [%rd59];
	mad.lo.s32 	%r33, %r38, %r18, %r2;
	mul.wide.s32 	%rd60, %r33, 4;
	add.s64 	%rd61, %rd1, %rd60;
	ld.global.f32 	%f58, [%rd61];
	fma.rn.f32 	%f66, %f57, %f58, %f66;
$L__BB0_12:
	ld.param.u64 	%rd65, [_Z21matrix_multiplicationPKfS0_Pfi_param_2];
	add.s32 	%r34, %r3, %r2;
	cvta.to.global.u64 	%rd62, %rd65;
	mul.wide.s32 	%rd63, %r34, 4;
	add.s64 	%rd64, %rd62, %rd63;
	st.global.f32 	[%rd64], %f66;
$L__BB0_13:
	ret;

}


// ===== COMPILED SASS (sm_100) =====

	.target	sm_100

	.elftype	@"ET_EXEC"


//--------------------- .note.nv.tkinfo           --------------------------
	.section	.note.nv.tkinfo,"",@"SHT_NOTE"
	.sectionflags	@"SHF_NOTE_NV_TKINFO"
	.tkinfo
        /*0018*/ 	.word	0x00000002
        /*0030*/ 	.string	""
        /*0030*/ 	.string	"ptxas"
        /*0030*/ 	.string	"Cuda compilation tools, release 13.0, V13.0.88"
        /*0030*/ 	.string	"Build cuda_13.0.r13.0/compiler.36424714_0"
        /*0030*/ 	.string	"-arch sm_100 -m 64 "



//--------------------- .note.nv.cuinfo           --------------------------
	.section	.note.nv.cuinfo,"",@"SHT_NOTE"
	.sectionflags	@"SHF_NOTE_NV_CUINFO"
        /*0018*/ 	.short	0x0002
        /*001a*/ 	.short	0x0064
        /*001c*/ 	.short	0x0082
	.zero		2


//--------------------- .nv.info                  --------------------------
	.section	.nv.info,"",@"SHT_CUDA_INFO"
	.align	4


	//----- nvinfo : EIATTR_REGCOUNT
	.align		4
        /*0000*/ 	.byte	0x04, 0x2f
        /*0002*/ 	.short	(.L_1 - .L_0)
	.align		4
.L_0:
        /*0004*/ 	.word	index@(_Z21matrix_multiplicationPKfS0_Pfi)
        /*0008*/ 	.word	0x0000001e


	//----- nvinfo : EIATTR_FRAME_SIZE
	.align		4
.L_1:
        /*000c*/ 	.byte	0x04, 0x11
        /*000e*/ 	.short	(.L_3 - .L_2)
	.align		4
.L_2:
        /*0010*/ 	.word	index@(_Z21matrix_multiplicationPKfS0_Pfi)
        /*0014*/ 	.word	0x00000000


	//----- nvinfo : EIATTR_MIN_STACK_SIZE
	.align		4
.L_3:
        /*0018*/ 	.byte	0x04, 0x12
        /*001a*/ 	.short	(.L_5 - .L_4)
	.align		4
.L_4:
        /*001c*/ 	.word	index@(_Z21matrix_multiplicationPKfS0_Pfi)
        /*0020*/ 	.word	0x00000000
.L_5:


//--------------------- .nv.compat                --------------------------
	.section	.nv.compat,"",@"SHT_CUDA_COMPAT_INFO"
	.align	4
        /*0000*/ 	.byte	0x02, 0x09, 0x00, 0x00, 0x02, 0x02, 0x01, 0x00, 0x02, 0x05, 0x05, 0x00, 0x03, 0x07, 0x01, 0x01
        /*0010*/ 	.byte	0x02, 0x03, 0x00, 0x00, 0x02, 0x06, 0x01, 0x00, 0x04, 0x0b, 0x08, 0x00, 0x09, 0x00, 0x00, 0x00
        /*0020*/ 	.byte	0x00, 0x00, 0x00, 0x00


//--------------------- .nv.info._Z21matrix_multiplicationPKfS0_Pfi --------------------------
	.section	.nv.info._Z21matrix_multiplicationPKfS0_Pfi,"",@"SHT_CUDA_INFO"
	.sectionflags	@""
	.align	4


	//----- nvinfo : EIATTR_CUDA_API_VERSION
	.align		4
        /*0000*/ 	.byte	0x04, 0x37
        /*0002*/ 	.short	(.L_7 - .L_6)
.L_6:
        /*0004*/ 	.word	0x00000082


	//----- nvinfo : EIATTR_KPARAM_INFO
	.align		4
.L_7:
        /*0008*/ 	.byte	0x04, 0x17
        /*000a*/ 	.short	(.L_9 - .L_8)
.L_8:
        /*000c*/ 	.word	0x00000000
        /*0010*/ 	.short	0x0003
        /*0012*/ 	.short	0x0018
        /*0014*/ 	.byte	0x00, 0xf0, 0x11, 0x00


	//----- nvinfo : EIATTR_KPARAM_INFO
	.align		4
.L_9:
        /*0018*/ 	.byte	0x04, 0x17
        /*001a*/ 	.short	(.L_11 - .L_10)
.L_10:
        /*001c*/ 	.word	0x00000000
        /*0020*/ 	.short	0x0002
        /*0022*/ 	.short	0x0010
        /*0024*/ 	.byte	0x00, 0xf5, 0x21, 0x00


	//----- nvinfo : EIATTR_KPARAM_INFO
	.align		4
.L_11:
        /*0028*/ 	.byte	0x04, 0x17
        /*002a*/ 	.short	(.L_13 - .L_12)
.L_12:
        /*002c*/ 	.word	0x00000000
        /*0030*/ 	.short	0x0001
        /*0032*/ 	.short	0x0008
        /*0034*/ 	.byte	0x00, 0xf5, 0x21, 0x00


	//----- nvinfo : EIATTR_KPARAM_INFO
	.align		4
.L_13:
        /*0038*/ 	.byte	0x04, 0x17
        /*003a*/ 	.short	(.L_15 - .L_14)
.L_14:
        /*003c*/ 	.word	0x00000000
        /*0040*/ 	.short	0x0000
        /*0042*/ 	.short	0x0000
        /*0044*/ 	.byte	0x00, 0xf5, 0x21, 0x00


	//----- nvinfo : EIATTR_SPARSE_MMA_MASK
	.align		4
.L_15:
        /*0048*/ 	.byte	0x03, 0x50
        /*004a*/ 	.short	0x0000


	//----- nvinfo : EIATTR_MAXREG_COUNT
	.align		4
        /*004c*/ 	.byte	0x03, 0x1b
        /*004e*/ 	.short	0x00ff


	//----- nvinfo : EIATTR_MERCURY_ISA_VERSION
	.align		4
        /*0050*/ 	.byte	0x03, 0x5f
        /*0052*/ 	.short	0x0101


	//----- nvinfo : EIATTR_VRC_CTA_INIT_COUNT
	.align		4
        /*0054*/ 	.byte	0x02, 0x4a
	.zero		1
	.zero		1


	//----- nvinfo : EIATTR_EXIT_INSTR_OFFSETS
	.align		4
        /*0058*/ 	.byte	0x04, 0x1c
        /*005a*/ 	.short	(.L_17 - .L_16)


	//   ....[0]....
.L_16:
        /*005c*/ 	.word	0x000000c0


	//   ....[1]....
        /*0060*/ 	.word	0x00000a90


	//----- nvinfo : EIATTR_CBANK_PARAM_SIZE
	.align		4
.L_17:
        /*0064*/ 	.byte	0x03, 0x19
        /*0066*/ 	.short	0x001c


	//----- nvinfo : EIATTR_PARAM_CBANK
	.align		4
        /*0068*/ 	.byte	0x04, 0x0a
        /*006a*/ 	.short	(.L_19 - .L_18)
	.align		4
.L_18:
        /*006c*/ 	.word	index@(.nv.constant0._Z21matrix_multiplicationPKfS0_Pfi)
        /*0070*/ 	.short	0x0380
        /*0072*/ 	.short	0x001c


	//----- nvinfo : EIATTR_SW_WAR
	.align		4
.L_19:
        /*0074*/ 	.byte	0x04, 0x36
        /*0076*/ 	.short	(.L_21 - .L_20)
.L_20:
        /*0078*/ 	.word	0x00000008
.L_21:


//--------------------- .nv.callgraph             --------------------------
	.section	.nv.callgraph,"",@"SHT_CUDA_CALLGRAPH"
	.align	4
	.sectionentsize	8
	.align		4
        /*0000*/ 	.word	0x00000000
	.align		4
        /*0004*/ 	.word	0xffffffff
	.align		4
        /*0008*/ 	.word	0x00000000
	.align		4
        /*000c*/ 	.word	0xfffffffe
	.align		4
        /*0010*/ 	.word	0x00000000
	.align		4
        /*0014*/ 	.word	0xfffffffd
	.align		4
        /*0018*/ 	.word	0x00000000
	.align		4
        /*001c*/ 	.word	0xfffffffc


//--------------------- .text._Z21matrix_multiplicationPKfS0_Pfi --------------------------
	.section	.text._Z21matrix_multiplicationPKfS0_Pfi,"ax",@progbits
	.align	128
        .global         _Z21matrix_multiplicationPKfS0_Pfi
        .type           _Z21matrix_multiplicationPKfS0_Pfi,@function
        .size           _Z21matrix_multiplicationPKfS0_Pfi,(.L_x_5 - _Z21matrix_multiplicationPKfS0_Pfi)
        .other          _Z21matrix_multiplicationPKfS0_Pfi,@"STO_CUDA_ENTRY STV_DEFAULT"
_Z21matrix_multiplicationPKfS0_Pfi:
.text._Z21matrix_multiplicationPKfS0_Pfi:
[----:B------:R-:W-:Y:S01]  /*0000*/  LDC R1, c[0x0][0x37c] ;  /* 0x0000df00ff017b82 */ /* 0x000fe20000000800 */
[----:B------:R-:W0:Y:S07]  /*0010*/  S2R R0, SR_TID.Y ;  /* 0x0000000000007919 */ /* 0x000e2e0000002200 */
[----:B------:R-:W0:Y:S01]  /*0020*/  S2UR UR4, SR_CTAID.Y ;  /* 0x00000000000479c3 */ /* 0x000e220000002600 */
[----:B------:R-:W1:Y:S01]  /*0030*/  LDCU UR20, c[0x0][0x398] ;  /* 0x00007300ff1477ac */ /* 0x000e620008000800 */
[----:B------:R-:W2:Y:S06]  /*0040*/  S2R R3, SR_TID.X ;  /* 0x0000000000037919 */ /* 0x000eac0000002100 */
[----:B------:R-:W0:Y:S08]  /*0050*/  LDC R13, c[0x0][0x364] ;  /* 0x0000d900ff0d7b82 */ /* 0x000e300000000800 */
[----:B------:R-:W2:Y:S08]  /*0060*/  S2UR UR5, SR_CTAID.X ;  /* 0x00000000000579c3 */ /* 0x000eb00000002500 */
[----:B------:R-:W2:Y:S01]  /*0070*/  LDC R2, c[0x0][0x360] ;  /* 0x0000d800ff027b82 */ /* 0x000ea20000000800 */
[----:B0-----:R-:W-:-:S02]  /*0080*/  IMAD R13, R13, UR4, R0 ;  /* 0x000000040d0d7c24 */ /* 0x001fc4000f8e0200 */
[----:B--2---:R-:W-:-:S05]  /*0090*/  IMAD R0, R2, UR5, R3 ;  /* 0x0000000502007c24 */ /* 0x004fca000f8e0203 */
[----:B------:R-:W-:-:S04]  /*00a0*/  VIMNMX R2, PT, PT, R13, R0, !PT ;  /* 0x000000000d027248 */ /* 0x000fc80007fe0100 */
[----:B-1----:R-:W-:-:S13]  /*00b0*/  ISETP.GE.AND P0, PT, R2, UR20, PT ;  /* 0x0000001402007c0c */ /* 0x002fda000bf06270 */
[----:B------:R-:W-:Y:S05]  /*00c0*/  @P0 EXIT ;  /* 0x000000000000094d */ /* 0x000fea0003800000 */
[----:B------:R-:W-:Y:S01]  /*00d0*/  UISETP.GE.U32.AND UP0, UPT, UR20, 0x8, UPT ;  /* 0x000000081400788c */ /* 0x000fe2000bf06070 */
[----:B------:R-:W-:Y:S02]  /*00e0*/  HFMA2 R12, -RZ, RZ, 0, 0 ;  /* 0x00000000ff0c7431 */ /* 0x000fe400000001ff */
[----:B------:R-:W-:Y:S01]  /*00f0*/  IMAD R13, R13, UR20, RZ ;  /* 0x000000140d0d7c24 */ /* 0x000fe2000f8e02ff */
[----:B------:R-:W-:Y:S01]  /*0100*/  UMOV UR4, URZ ;  /* 0x000000ff00047c82 */ /* 0x000fe20008000000 */
[----:B------:R-:W0:Y:S04]  /*0110*/  LDCU.64 UR18, c[0x0][0x358] ;  /* 0x00006b00ff1277ac */ /* 0x000e280008000a00 */
[----:B------:R-:W-:Y:S05]  /*0120*/  BRA.U !UP0, `(.L_x_0) ;  /* 0x0000000508047547 */ /* 0x000fea000b800000 */
[----:B------:R-:W1:Y:S01]  /*0130*/  LDCU.128 UR24, c[0x0][0x380] ;  /* 0x00007000ff1877ac */ /* 0x000e620008000c00 */
[----:B------:R-:W-:Y:S02]  /*0140*/  MOV R12, RZ ;  /* 0x000000ff000c7202 */ /* 0x000fe40000000f00 */
[----:B------:R-:W-:Y:S01]  /*0150*/  MOV R14, R0 ;  /* 0x00000000000e7202 */ /* 0x000fe20000000f00 */
[----:B------:R-:W-:-:S04]  /*0160*/  ULOP3.LUT UR4, UR20, 0x7ffffff8, URZ, 0xc0, !UPT ;  /* 0x7ffffff814047892 */ /* 0x000fc8000f8ec0ff */
[----:B------:R-:W-:Y:S01]  /*0170*/  UIADD3 UR5, UPT, UPT, -UR4, URZ, URZ ;  /* 0x000000ff04057290 */ /* 0x000fe2000fffe1ff */
[----:B-1----:R-:W-:Y:S01]  /*0180*/  MOV R2, UR24 ;  /* 0x0000001800027c02 */ /* 0x002fe20008000f00 */
[----:B------:R-:W-:Y:S01]  /*0190*/  UIMAD.WIDE UR6, UR20, 0x8, UR26 ;  /* 0x00000008140678a5 */ /* 0x000fe2000f8e021a */
[----:B------:R-:W-:Y:S01]  /*01a0*/  MOV R3, UR25 ;  /* 0x0000001900037c02 */ /* 0x000fe20008000f00 */
[----:B------:R-:W-:Y:S02]  /*01b0*/  UIMAD.WIDE UR8, UR20, 0xc, UR26 ;  /* 0x0000000c140878a5 */ /* 0x000fe4000f8e021a */
[----:B------:R-:W-:Y:S01]  /*01c0*/  UIMAD.WIDE UR10, UR20, 0x10, UR26 ;  /* 0x00000010140a78a5 */ /* 0x000fe2000f8e021a */
[----:B------:R-:W-:Y:S01]  /*01d0*/  IMAD.WIDE.U32 R2, R13, 0x4, R2 ;  /* 0x000000040d027825 */ /* 0x000fe200078e0002 */
[----:B------:R-:W-:Y:S02]  /*01e0*/  UIMAD.WIDE UR12, UR20, 0x14, UR26 ;  /* 0x00000014140c78a5 */ /* 0x000fe4000f8e021a */
[----:B------:R-:W-:Y:S01]  /*01f0*/  UIMAD.WIDE UR14, UR20, 0x18, UR26 ;  /* 0x00000018140e78a5 */ /* 0x000fe2000f8e021a */
[----:B------:R-:W-:Y:S01]  /*0200*/  IADD3 R2, P0, PT, R2, 0x10, RZ ;  /* 0x0000001002027810 */ /* 0x000fe20007f1e0ff */
[----:B------:R-:W-:-:S03]  /*0210*/  UIMAD.WIDE UR16, UR20, 0x1c, UR26 ;  /* 0x0000001c141078a5 */ /* 0x000fc6000f8e021a */
[----:B------:R-:W-:-:S09]  /*0220*/  IADD3.X R3, PT, PT, RZ, R3, RZ, P0, !PT ;  /* 0x00000003ff037210 */ /* 0x000fd200007fe4ff */
.L_x_1:
[----:B------:R-:W-:Y:S01]  /*0230*/  UIMAD.WIDE UR22, UR20, 0x4, UR26 ;  /* 0x00000004141678a5 */ /* 0x000fe2000f8e021a */
[----:B------:R-:W-:Y:S02]  /*0240*/  IMAD.MOV.U32 R23, RZ, RZ, 0x4 ;  /* 0x00000004ff177424 */ /* 0x000fe400078e00ff */
[----:B------:R-:W-:Y:S01]  /*0250*/  HFMA2 R11, -RZ, RZ, 0, 2.384185791015625e-07 ;  /* 0x00000004ff0b7431 */ /* 0x000fe200000001ff */
[----:B------:R-:W-:Y:S01]  /*0260*/  MOV R25, 0x4 ;  /* 0x0000000400197802 */ /* 0x000fe20000000f00 */
[----:B0-----:R-:W2:Y:S01]  /*0270*/  LDG.E R21, desc[UR18][R2.64+-0x10] ;  /* 0xfffff01202157981 */ /* 0x001ea2000c1e1900 */
[C---:B------:R-:W-:Y:S01]  /*0280*/  IMAD.WIDE R22, R14.reuse, R23, UR26 ;  /* 0x0000001a0e167e25 */ /* 0x040fe2000f8e0217 */
[----:B------:R-:W-:Y:S02]  /*0290*/  MOV R8, UR22 ;  /* 0x0000001600087c02 */ /* 0x000fe40008000f00 */
[----:B------:R-:W-:Y:S01]  /*02a0*/  MOV R9, UR23 ;  /* 0x0000001700097c02 */ /* 0x000fe20008000f00 */
[----:B------:R-:W3:Y:S02]  /*02b0*/  LDG.E R19, desc[UR18][R2.64+-0xc] ;  /* 0xfffff41202137981 */ /* 0x000ee4000c1e1900 */
[----:B------:R-:W-:-:S02]  /*02c0*/  IMAD.WIDE R8, R14, 0x4, R8 ;  /* 0x000000040e087825 */ /* 0x000fc400078e0208 */
[----:B------:R-:W2:Y:S01]  /*02d0*/  LDG.E R22, desc[UR18][R22.64] ;  /* 0x0000001216167981 */ /* 0x000ea2000c1e1900 */
[----:B------:R-:W-:Y:S01]  /*02e0*/  MOV R5, 0x4 ;  /* 0x0000000400057802 */ /* 0x000fe20000000f00 */
[C---:B------:R-:W-:Y:S02]  /*02f0*/  IMAD.WIDE R24, R14.reuse, R25, UR6 ;  /* 0x000000060e187e25 */ /* 0x040fe4000f8e0219 */
[----:B------:R0:W3:Y:S02]  /*0300*/  LDG.E R20, desc[UR18][R8.64] ;  /* 0x0000001208147981 */ /* 0x0000e4000c1e1900 */
[----:B------:R-:W-:Y:S02]  /*0310*/  IMAD.WIDE R10, R14, R11, UR8 ;  /* 0x000000080e0a7e25 */ /* 0x000fe4000f8e020b */
[----:B------:R-:W4:Y:S04]  /*0320*/  LDG.E R18, desc[UR18][R24.64] ;  /* 0x0000001218127981 */ /* 0x000f28000c1e1900 */
[----:B------:R-:W4:Y:S01]  /*0330*/  LDG.E R17, desc[UR18][R2.64+-0x8] ;  /* 0xfffff81202117981 */ /* 0x000f22000c1e1900 */
[----:B0-----:R-:W-:-:S02]  /*0340*/  HFMA2 R9, -RZ, RZ, 0, 2.384185791015625e-07 ;  /* 0x00000004ff097431 */ /* 0x001fc400000001ff */
[----:B------:R-:W-:Y:S01]  /*0350*/  IMAD.MOV.U32 R7, RZ, RZ, 0x4 ;  /* 0x00000004ff077424 */ /* 0x000fe200078e00ff */
[----:B------:R0:W5:Y:S01]  /*0360*/  LDG.E R16, desc[UR18][R10.64] ;  /* 0x000000120a107981 */ /* 0x000162000c1e1900 */
[----:B------:R-:W-:-:S03]  /*0370*/  IMAD.WIDE R4, R14, R5, UR10 ;  /* 0x0000000a0e047e25 */ /* 0x000fc6000f8e0205 */
[----:B------:R-:W5:Y:S01]  /*0380*/  LDG.E R15, desc[UR18][R2.64+-0x4] ;  /* 0xfffffc12020f7981 */ /* 0x000f62000c1e1900 */
[C---:B------:R-:W-:Y:S01]  /*0390*/  IMAD.WIDE R6, R14.reuse, R7, UR12 ;  /* 0x0000000c0e067e25 */ /* 0x040fe2000f8e0207 */
[----:B------:R-:W-:Y:S02]  /*03a0*/  MOV R27, 0x4 ;  /* 0x00000004001b7802 */ /* 0x000fe40000000f00 */
[----:B------:R1:W5:Y:S01]  /*03b0*/  LDG.E R4, desc[UR18][R4.64] ;  /* 0x0000001204047981 */ /* 0x000362000c1e1900 */
[----:B------:R-:W-:-:S03]  /*03c0*/  IMAD.WIDE R8, R14, R9, UR14 ;  /* 0x0000000e0e087e25 */ /* 0x000fc6000f8e0209 */
[----:B------:R-:W5:Y:S01]  /*03d0*/  LDG.E R23, desc[UR18][R2.64] ;  /* 0x0000001202177981 */ /* 0x000f62000c1e1900 */
[----:B0-----:R-:W-:-:S03]  /*03e0*/  IMAD.WIDE R10, R14, R27, UR16 ;  /* 0x000000100e0a7e25 */ /* 0x001fc6000f8e021b */
[----:B------:R-:W5:Y:S04]  /*03f0*/  LDG.E R7, desc[UR18][R6.64] ;  /* 0x0000001206077981 */ /* 0x000f68000c1e1900 */
[----:B------:R-:W5:Y:S04]  /*0400*/  LDG.E R24, desc[UR18][R2.64+0x4] ;  /* 0x0000041202187981 */ /* 0x000f68000c1e1900 */
[----:B------:R-:W5:Y:S04]  /*0410*/  LDG.E R8, desc[UR18][R8.64] ;  /* 0x0000001208087981 */ /* 0x000f68000c1e1900 */
[----:B------:R-:W5:Y:S04]  /*0420*/  LDG.E R25, desc[UR18][R2.64+0x8] ;  /* 0x0000081202197981 */ /* 0x000f68000c1e1900 */
[----:B------:R-:W5:Y:S04]  /*0430*/  LDG.E R10, desc[UR18][R10.64] ;  /* 0x000000120a0a7981 */ /* 0x000f68000c1e1900 */
[----:B------:R0:W5:Y:S01]  /*0440*/  LDG.E R27, desc[UR18][R2.64+0xc] ;  /* 0x00000c12021b7981 */ /* 0x000162000c1e1900 */
[----:B------:R-:W-:-:S04]  /*0450*/  UIADD3 UR5, UPT, UPT, UR5, 0x8, URZ ;  /* 0x0000000805057890 */ /* 0x000fc8000fffe0ff */
[----:B------:R-:W-:Y:S01]  /*0460*/  UISETP.NE.AND UP0, UPT, UR5, URZ, UPT ;  /* 0x000000ff0500728c */ /* 0x000fe2000bf05270 */
[----:B-1----:R-:W-:Y:S02]  /*0470*/  MOV R5, UR20 ;  /* 0x0000001400057c02 */ /* 0x002fe40008000f00 */
[----:B0-----:R-:W-:Y:S02]  /*0480*/  IADD3 R2, P0, PT, R2, 0x20, RZ ;  /* 0x0000002002027810 */ /* 0x001fe40007f1e0ff */
[----:B------:R-:W-:Y:S02]  /*0490*/  LEA R14, R5, R14, 0x3 ;  /* 0x0000000e050e7211 */ /* 0x000fe400078e18ff */
[----:B------:R-:W-:Y:S01]  /*04a0*/  IADD3.X R3, PT, PT, RZ, R3, RZ, P0, !PT ;  /* 0x00000003ff037210 */ /* 0x000fe200007fe4ff */
[----:B--2---:R-:W-:-:S04]  /*04b0*/  FFMA R22, R21, R22, R12 ;  /* 0x0000001615167223 */ /* 0x004fc8000000000c */
[----:B---3--:R-:W-:-:S04]  /*04c0*/  FFMA R20, R19, R20, R22 ;  /* 0x0000001413147223 */ /* 0x008fc80000000016 */
[----:B----4-:R-:W-:-:S04]  /*04d0*/  FFMA R18, R17, R18, R20 ;  /* 0x0000001211127223 */ /* 0x010fc80000000014 */
[----:B-----5:R-:W-:-:S04]  /*04e0*/  FFMA R16, R15, R16, R18 ;  /* 0x000000100f107223 */ /* 0x020fc80000000012 */
[----:B------:R-:W-:-:S04]  /*04f0*/  FFMA R23, R23, R4, R16 ;  /* 0x0000000417177223 */ /* 0x000fc80000000010 */
[----:B------:R-:W-:-:S04]  /*0500*/  FFMA R24, R24, R7, R23 ;  /* 0x0000000718187223 */ /* 0x000fc80000000017 */
[----:B------:R-:W-:-:S04]  /*0510*/  FFMA R8, R25, R8, R24 ;  /* 0x0000000819087223 */ /* 0x000fc80000000018 */
[----:B------:R-:W-:Y:S01]  /*0520*/  FFMA R12, R27, R10, R8 ;  /* 0x0000000a1b0c7223 */ /* 0x000fe20000000008 */
[----:B------:R-:W-:Y:S06]  /*0530*/  BRA.U UP0, `(.L_x_1) ;  /* 0xfffffffd003c7547 */ /* 0x000fec000b83ffff */
.L_x_0:
[----:B------:R-:W-:-:S04]  /*0540*/  ULOP3.LUT UR6, UR20, 0x7, URZ, 0xc0, !UPT ;  /* 0x0000000714067892 */ /* 0x000fc8000f8ec0ff */
[----:B------:R-:W-:-:S09]  /*0550*/  UISETP.NE.AND UP0, UPT, UR6, URZ, UPT ;  /* 0x000000ff0600728c */ /* 0x000fd2000bf05270 */
[----:B------:R-:W-:Y:S05]  /*0560*/  BRA.U !UP0, `(.L_x_2) ;  /* 0x0000000508387547 */ /* 0x000fea000b800000 */
[----:B------:R-:W-:Y:S02]  /*0570*/  UISETP.GE.U32.AND UP0, UPT, UR6, 0x4, UPT ;  /* 0x000000040600788c */ /* 0x000fe4000bf06070 */
[----:B------:R-:W-:-:S04]  /*0580*/  ULOP3.LUT UR5, UR20, 0x3, URZ, 0xc0, !UPT ;  /* 0x0000000314057892 */ /* 0x000fc8000f8ec0ff */
[----:B------:R-:W-:-:S03]  /*0590*/  UISETP.NE.AND UP1, UPT, UR5, URZ, UPT ;  /* 0x000000ff0500728c */ /* 0x000fc6000bf25270 */
[----:B------:R-:W-:Y:S08]  /*05a0*/  BRA.U !UP0, `(.L_x_3) ;  /* 0x00000001087c7547 */ /* 0x000ff0000b800000 */
[----:B------:R-:W1:Y:S01]  /*05b0*/  LDC.64 R6, c[0x0][0x388] ;  /* 0x0000e200ff067b82 */ /* 0x000e620000000a00 */
[----:B------:R-:W2:Y:S01]  /*05c0*/  LDCU.64 UR6, c[0x0][0x380] ;  /* 0x00007000ff0677ac */ /* 0x000ea20008000a00 */
[----:B------:R-:W-:Y:S01]  /*05d0*/  IMAD.U32 R9, RZ, RZ, UR4 ;  /* 0x00000004ff097e24 */ /* 0x000fe2000f8e00ff */
[C---:B------:R-:W-:Y:S02]  /*05e0*/  IADD3 R3, PT, PT, R13.reuse, UR4, RZ ;  /* 0x000000040d037c10 */ /* 0x040fe4000fffe0ff */
[----:B------:R-:W-:Y:S01]  /*05f0*/  IADD3 R10, P0, PT, R13, UR4, RZ ;  /* 0x000000040d0a7c10 */ /* 0x000fe2000ff1e0ff */
[----:B------:R-:W-:Y:S01]  /*0600*/  IMAD R9, R9, UR20, R0 ;  /* 0x0000001409097c24 */ /* 0x000fe2000f8e0200 */
[----:B------:R-:W-:Y:S01]  /*0610*/  MOV R11, UR20 ;  /* 0x00000014000b7c02 */ /* 0x000fe20008000f00 */
[----:B------:R-:W3:Y:S01]  /*0620*/  LDC.64 R4, c[0x0][0x380] ;  /* 0x0000e000ff047b82 */ /* 0x000ee20000000a00 */
[----:B------:R-:W-:Y:S01]  /*0630*/  MOV R15, UR20 ;  /* 0x00000014000f7c02 */ /* 0x000fe20008000f00 */
[----:B-1----:R-:W-:Y:S01]  /*0640*/  IMAD.WIDE R6, R9, 0x4, R6 ;  /* 0x0000000409067825 */ /* 0x002fe200078e0206 */
[----:B------:R-:W-:-:S05]  /*0650*/  MOV R9, UR20 ;  /* 0x0000001400097c02 */ /* 0x000fca0008000f00 */
[----:B------:R-:W-:Y:S02]  /*0660*/  IMAD.WIDE R8, R9, 0x4, R6 ;  /* 0x0000000409087825 */ /* 0x000fe400078e0206 */
[----:B0-----:R-:W4:Y:S02]  /*0670*/  LDG.E R6, desc[UR18][R6.64] ;  /* 0x0000001206067981 */ /* 0x001f24000c1e1900 */
[----:B---3--:R-:W-:Y:S01]  /*0680*/  IMAD.WIDE.U32 R4, R3, 0x4, R4 ;  /* 0x0000000403047825 */ /* 0x008fe200078e0004 */
[----:B------:R-:W-:Y:S01]  /*0690*/  IADD3.X R3, PT, PT, RZ, RZ, RZ, P0, !PT ;  /* 0x000000ffff037210 */ /* 0x000fe200007fe4ff */
[----:B------:R-:W3:Y:S01]  /*06a0*/  LDG.E R17, desc[UR18][R8.64] ;  /* 0x0000001208117981 */ /* 0x000ee2000c1e1900 */
[----:B--2---:R-:W-:-:S03]  /*06b0*/  LEA R2, P0, R10, UR6, 0x2 ;  /* 0x000000060a027c11 */ /* 0x004fc6000f8010ff */
[----:B------:R-:W4:Y:S01]  /*06c0*/  LDG.E R5, desc[UR18][R4.64] ;  /* 0x0000001204057981 */ /* 0x000f22000c1e1900 */
[----:B------:R-:W-:Y:S01]  /*06d0*/  LEA.HI.X R3, R10, UR7, R3, 0x2, P0 ;  /* 0x000000070a037c11 */ /* 0x000fe200080f1403 */
[----:B------:R-:W-:-:S04]  /*06e0*/  IMAD.WIDE R10, R11, 0x4, R8 ;  /* 0x000000040b0a7825 */ /* 0x000fc800078e0208 */
[----:B------:R-:W3:Y:S01]  /*06f0*/  LDG.E R16, desc[UR18][R2.64+0x4] ;  /* 0x0000041202107981 */ /* 0x000ee2000c1e1900 */
[----:B------:R-:W-:-:S03]  /*0700*/  IMAD.WIDE R14, R15, 0x4, R10 ;  /* 0x000000040f0e7825 */ /* 0x000fc600078e020a */
[----:B------:R-:W2:Y:S04]  /*0710*/  LDG.E R19, desc[UR18][R10.64] ;  /* 0x000000120a137981 */ /* 0x000ea8000c1e1900 */
[----:B------:R-:W2:Y:S04]  /*0720*/  LDG.E R18, desc[UR18][R2.64+0x8] ;  /* 0x0000081202127981 */ /* 0x000ea8000c1e1900 */
[----:B------:R-:W5:Y:S04]  /*0730*/  LDG.E R20, desc[UR18][R2.64+0xc] ;  /* 0x00000c1202147981 */ /* 0x000f68000c1e1900 */
[----:B------:R-:W5:Y:S01]  /*0740*/  LDG.E R14, desc[UR18][R14.64] ;  /* 0x000000120e0e7981 */ /* 0x000f62000c1e1900 */
[----:B------:R-:W-:Y:S01]  /*0750*/  UIADD3 UR4, UPT, UPT, UR4, 0x4, URZ ;  /* 0x0000000404047890 */ /* 0x000fe2000fffe0ff */
[----:B----4-:R-:W-:-:S04]  /*0760*/  FFMA R5, R5, R6, R12 ;  /* 0x0000000605057223 */ /* 0x010fc8000000000c */
[----:B---3--:R-:W-:-:S04]  /*0770*/  FFMA R5, R16, R17, R5 ;  /* 0x0000001110057223 */ /* 0x008fc80000000005 */
[----:B--2---:R-:W-:-:S04]  /*0780*/  FFMA R5, R18, R19, R5 ;  /* 0x0000001312057223 */ /* 0x004fc80000000005 */
[----:B-----5:R-:W-:-:S07]  /*0790*/  FFMA R12, R20, R14, R5 ;  /* 0x0000000e140c7223 */ /* 0x020fce0000000005 */
.L_x_3:
[----:B------:R-:W-:Y:S05]  /*07a0*/  BRA.U !UP1, `(.L_x_2) ;  /* 0x0000000109a87547 */ /* 0x000fea000b800000 */
[----:B------:R-:W-:Y:S01]  /*07b0*/  UISETP.NE.AND UP0, UPT, UR5, 0x1, UPT ;  /* 0x000000010500788c */ /* 0x000fe2000bf05270 */
[----:B------:R-:W-:Y:S01]  /*07c0*/  MOV R7, UR4 ;  /* 0x0000000400077c02 */ /* 0x000fe20008000f00 */
[----:B------:R-:W-:Y:S02]  /*07d0*/  ULOP3.LUT UR5, UR20, 0x1, URZ, 0xc0, !UPT ;  /* 0x0000000114057892 */ /* 0x000fe4000f8ec0ff */
[----:B------:R-:W-:Y:S02]  /*07e0*/  MOV R15, UR20 ;  /* 0x00000014000f7c02 */ /* 0x000fe40008000f00 */
[----:B------:R-:W-:Y:S01]  /*07f0*/  UISETP.NE.U32.AND UP1, UPT, UR5, 0x1, UPT ;  /* 0x000000010500788c */ /* 0x000fe2000bf25070 */
[----:B------:R-:W-:-:S04]  /*0800*/  PLOP3.LUT P1, PT, PT, PT, UP0, 0x80, 0x8 ;  /* 0x000000000008781c */ /* 0x000fc80003f2f008 */
[----:B------:R-:W1:Y:S01]  /*0810*/  @UP0 LDCU.128 UR8, c[0x0][0x380] ;  /* 0x00007000ff0807ac */ /* 0x000e620008000c00 */
[----:B------:R-:W-:Y:S01]  /*0820*/  PLOP3.LUT P0, PT, PT, PT, UP1, 0x80, 0x8 ;  /* 0x000000000008781c */ /* 0x000fe20003f0f018 */
[----:B------:R-:W2:Y:S04]  /*0830*/  @UP0 LDCU.64 UR6, c[0x0][0x380] ;  /* 0x00007000ff0607ac */ /* 0x000ea80008000a00 */
[----:B------:R-:W3:Y:S03]  /*0840*/  @!UP1 LDCU.128 UR12, c[0x0][0x380] ;  /* 0x00007000ff0c97ac */ /* 0x000ee60008000c00 */
[C---:B------:R-:W-:Y:S02]  /*0850*/  @P1 IADD3 R3, PT, PT, R13.reuse, UR4, RZ ;  /* 0x000000040d031c10 */ /* 0x040fe4000fffe0ff */
[----:B------:R-:W-:Y:S01]  /*0860*/  @P1 IADD3 R6, P2, PT, R13, UR4, RZ ;  /* 0x000000040d061c10 */ /* 0x000fe2000ff5e0ff */
[----:B------:R-:W-:Y:S01]  /*0870*/  @UP0 UIADD3 UR4, UPT, UPT, UR4, 0x2, URZ ;  /* 0x0000000204040890 */ /* 0x000fe2000fffe0ff */
[----:B-1----:R-:W-:Y:S01]  /*0880*/  MOV R11, UR9 ;  /* 0x00000009000b7c02 */ /* 0x002fe20008000f00 */
[----:B------:R-:W-:Y:S01]  /*0890*/  IMAD.U32 R10, RZ, RZ, UR8 ;  /* 0x00000008ff0a7e24 */ /* 0x000fe2000f8e00ff */
[----:B------:R-:W-:-:S02]  /*08a0*/  MOV R4, UR10 ;  /* 0x0000000a00047c02 */ /* 0x000fc40008000f00 */
[----:B------:R-:W-:Y:S01]  /*08b0*/  MOV R5, UR11 ;  /* 0x0000000b00057c02 */ /* 0x000fe20008000f00 */
[----:B------:R-:W-:-:S04]  /*08c0*/  @P1 IMAD.WIDE.U32 R10, R3, 0x4, R10 ;  /* 0x00000004030a1825 */ /* 0x000fc800078e000a */
[----:B------:R-:W-:Y:S01]  /*08d0*/  @P1 IMAD R3, R7, UR20, R0 ;  /* 0x0000001407031c24 */ /* 0x000fe2000f8e0200 */
[----:B------:R-:W-:Y:S01]  /*08e0*/  @P1 IADD3.X R7, PT, PT, RZ, RZ, RZ, P2, !PT ;  /* 0x000000ffff071210 */ /* 0x000fe200017fe4ff */
[----:B------:R-:W-:Y:S01]  /*08f0*/  IMAD.U32 R19, RZ, RZ, UR4 ;  /* 0x00000004ff137e24 */ /* 0x000fe2000f8e00ff */
[C---:B--2---:R-:W-:Y:S01]  /*0900*/  @P1 LEA R2, P2, R6.reuse, UR6, 0x2 ;  /* 0x0000000606021c11 */ /* 0x044fe2000f8410ff */
[----:B------:R-:W-:Y:S01]  /*0910*/  @P1 IMAD.WIDE R4, R3, 0x4, R4 ;  /* 0x0000000403041825 */ /* 0x000fe200078e0204 */
[----:B------:R-:W-:Y:S01]  /*0920*/  @!P0 IADD3 R17, PT, PT, R13, UR4, RZ ;  /* 0x000000040d118c10 */ /* 0x000fe2000fffe0ff */
[----:B0-----:R-:W2:Y:S01]  /*0930*/  @P1 LDG.E R11, desc[UR18][R10.64] ;  /* 0x000000120a0b1981 */ /* 0x001ea2000c1e1900 */
[----:B------:R-:W-:Y:S01]  /*0940*/  @P1 LEA.HI.X R3, R6, UR7, R7, 0x2, P2 ;  /* 0x0000000706031c11 */ /* 0x000fe200090f1407 */
[----:B------:R-:W-:Y:S01]  /*0950*/  @!P0 IMAD R19, R19, UR20, R0 ;  /* 0x0000001413138c24 */ /* 0x000fe2000f8e0200 */
[----:B---3--:R-:W-:Y:S01]  /*0960*/  MOV R6, UR12 ;  /* 0x0000000c00067c02 */ /* 0x008fe20008000f00 */
[----:B------:R-:W-:Y:S01]  /*0970*/  @P1 IMAD.WIDE R14, R15, 0x4, R4 ;  /* 0x000000040f0e1825 */ /* 0x000fe200078e0204 */
[----:B------:R-:W-:Y:S01]  /*0980*/  MOV R7, UR13 ;  /* 0x0000000d00077c02 */ /* 0x000fe20008000f00 */
[----:B------:R-:W2:Y:S01]  /*0990*/  @P1 LDG.E R4, desc[UR18][R4.64] ;  /* 0x0000001204041981 */ /* 0x000ea2000c1e1900 */
[----:B------:R-:W-:-:S02]  /*09a0*/  MOV R8, UR14 ;  /* 0x0000000e00087c02 */ /* 0x000fc40008000f00 */
[----:B------:R-:W-:Y:S01]  /*09b0*/  MOV R9, UR15 ;  /* 0x0000000f00097c02 */ /* 0x000fe20008000f00 */
[----:B------:R-:W-:Y:S01]  /*09c0*/  @!P0 IMAD.WIDE.U32 R6, R17, 0x4, R6 ;  /* 0x0000000411068825 */ /* 0x000fe200078e0006 */
[----:B------:R-:W3:Y:S03]  /*09d0*/  @P1 LDG.E R14, desc[UR18][R14.64] ;  /* 0x000000120e0e1981 */ /* 0x000ee6000c1e1900 */
[----:B------:R-:W-:Y:S01]  /*09e0*/  @!P0 IMAD.WIDE R8, R19, 0x4, R8 ;  /* 0x0000000413088825 */ /* 0x000fe200078e0208 */
[----:B------:R-:W3:Y:S04]  /*09f0*/  @P1 LDG.E R2, desc[UR18][R2.64+0x4] ;  /* 0x0000041202021981 */ /* 0x000ee8000c1e1900 */
[----:B------:R-:W4:Y:S04]  /*0a00*/  @!P0 LDG.E R7, desc[UR18][R6.64] ;  /* 0x0000001206078981 */ /* 0x000f28000c1e1900 */
[----:B------:R-:W4:Y:S01]  /*0a10*/  @!P0 LDG.E R8, desc[UR18][R8.64] ;  /* 0x0000001208088981 */ /* 0x000f22000c1e1900 */
[----:B--2---:R-:W-:-:S04]  /*0a20*/  @P1 FFMA R11, R11, R4, R12 ;  /* 0x000000040b0b1223 */ /* 0x004fc8000000000c */
[----:B---3--:R-:W-:-:S04]  /*0a30*/  @P1 FFMA R12, R2, R14, R11 ;  /* 0x0000000e020c1223 */ /* 0x008fc8000000000b */
[----:B----4-:R-:W-:-:S07]  /*0a40*/  @!P0 FFMA R12, R7, R8, R12 ;  /* 0x00000008070c8223 */ /* 0x010fce000000000c */
.L_x_2:
[----:B------:R-:W1:Y:S01]  /*0a50*/  LDC.64 R2, c[0x0][0x390] ;  /* 0x0000e400ff027b82 */ /* 0x000e620000000a00 */
[----:B------:R-:W-:-:S05]  /*0a60*/  IADD3 R13, PT, PT, R0, R13, RZ ;  /* 0x0000000d000d7210 */ /* 0x000fca0007ffe0ff */
[----:B-1----:R-:W-:-:S05]  /*0a70*/  IMAD.WIDE R2, R13, 0x4, R2 ;  /* 0x000000040d027825 */ /* 0x002fca00078e0202 */
[----:B0-----:R-:W-:Y:S01]  /*0a80*/  STG.E desc[UR18][R2.64], R12 ;  /* 0x0000000c02007986 */ /* 0x001fe2000c101912 */
[----:B------:R-:W-:Y:S05]  /*0a90*/  EXIT ;  /* 0x000000000000794d */ /* 0x000fea0003800000 */
.L_x_4:
[----:B------:R-:W-:-:S00]  /*0aa0*/  BRA `(.L_x_4) ;  /* 0xfffffffc00fc7947 */ /* 0x000fc0000383ffff */
[----:B------:R-:W-:-:S00]  /*0ab0*/  NOP ;  /* 0x0000000000007918 */ /* 0x000fc00000000000 */
        /* <DEDUP_REMOVED lines=12> */
.L_x_5:


//--------------------- .nv.shared.reserved.0     --------------------------
	.section	.nv.shared.reserved.0,"aw",@nobits
	.weak		__nv_reservedSMEM_offset_0_alias
	.size		__nv_reservedSMEM_offset_0_alias, 0, 64
	.other		__nv_reservedSMEM_offset_0_alias,@"STO_CUDA_RESERVED_SHARED STV_DEFAULT"
__nv_reservedSMEM_offset_0_alias:
	.zero		0
	.zero		64


//--------------------- .nv.constant0._Z21matrix_multiplicationPKfS0_Pfi --------------------------
	.section	.nv.constant0._Z21matrix_multiplicationPKfS0_Pfi,"a",@progbits
	.sectionflags	@""
	.align	4
.nv.constant0._Z21matrix_multiplicationPKfS0_Pfi:
	.zero		924


//--------------------- SYMBOLS --------------------------

	.type		.nv.reservedSmem.offset0,@object
	.size		.nv.reservedSmem.offset0,0x4
